	.headerflags	@"EF_CUDA_TEXMODE_UNIFIED EF_CUDA_64BIT_ADDRESS EF_CUDA_ACCELERATORS EF_CUDA_SM90 EF_CUDA_VIRTUAL_SM(EF_CUDA_SM90)"
	.elftype	@"ET_EXEC"


//--------------------- .nv.info                  --------------------------
	.section	.nv.info,"",@"SHT_CUDA_INFO"
	.align	4


	//----- nvinfo : EIATTR_REGCOUNT
	.align		4
        /*0000*/ 	.byte	0x04, 0x2f
        /*0002*/ 	.short	(.L_3 - .L_2)
	.align		4
.L_2:
        /*0004*/ 	.word	index@(triton_poi_fused__native_batch_norm_legit_no_training_relu_7)
        /*0008*/ 	.word	0x00000012


	//----- nvinfo : EIATTR_MIN_STACK_SIZE
	.align		4
.L_3:
        /*000c*/ 	.byte	0x04, 0x12
        /*000e*/ 	.short	(.L_5 - .L_4)
	.align		4
.L_4:
        /*0010*/ 	.word	index@(triton_poi_fused__native_batch_norm_legit_no_training_relu_7)
        /*0014*/ 	.word	0x00000000


	//----- nvinfo : EIATTR_FRAME_SIZE
	.align		4
.L_5:
        /*0018*/ 	.byte	0x04, 0x11
        /*001a*/ 	.short	(.L_7 - .L_6)
	.align		4
.L_6:
        /*001c*/ 	.word	index@(triton_poi_fused__native_batch_norm_legit_no_training_relu_7)
        /*0020*/ 	.word	0x00000000


	//----- nvinfo : EIATTR_MIN_STACK_SIZE
	.align		4
.L_7:
        /*0024*/ 	.byte	0x04, 0x12
        /*0026*/ 	.short	(.L_9 - .L_8)
	.align		4
.L_8:
        /*0028*/ 	.word	index@(triton_poi_fused__native_batch_norm_legit_no_training_relu_7)
        /*002c*/ 	.word	0x00000000
.L_9:


//--------------------- .nv.info.triton_poi_fused__native_batch_norm_legit_no_training_relu_7 --------------------------
	.section	.nv.info.triton_poi_fused__native_batch_norm_legit_no_training_relu_7,"",@"SHT_CUDA_INFO"
	.sectionflags	@""
	.align	4


	//----- nvinfo : EIATTR_CUDA_API_VERSION
	.align		4
        /*0000*/ 	.byte	0x04, 0x37
        /*0002*/ 	.short	(.L_11 - .L_10)
.L_10:
        /*0004*/ 	.word	0x0000007c


	//----- nvinfo : EIATTR_KPARAM_INFO
	.align		4
.L_11:
        /*0008*/ 	.byte	0x04, 0x17
        /*000a*/ 	.short	(.L_13 - .L_12)
.L_12:
        /*000c*/ 	.word	0x00000000
        /*0010*/ 	.short	0x0006
        /*0012*/ 	.short	0x0030
        /*0014*/ 	.byte	0x00, 0xf0, 0x11, 0x00


	//----- nvinfo : EIATTR_KPARAM_INFO
	.align		4
.L_13:
        /*0018*/ 	.byte	0x04, 0x17
        /*001a*/ 	.short	(.L_15 - .L_14)
.L_14:
        /*001c*/ 	.word	0x00000000
        /*0020*/ 	.short	0x0005
        /*0022*/ 	.short	0x0028
        /*0024*/ 	.byte	0x00, 0xf4, 0x21, 0x00


	//----- nvinfo : EIATTR_KPARAM_INFO
	.align		4
.L_15:
        /*0028*/ 	.byte	0x04, 0x17
        /*002a*/ 	.short	(.L_17 - .L_16)
.L_16:
        /*002c*/ 	.word	0x00000000
        /*0030*/ 	.short	0x0004
        /*0032*/ 	.short	0x0020
        /*0034*/ 	.byte	0x00, 0xf4, 0x21, 0x00


	//----- nvinfo : EIATTR_KPARAM_INFO
	.align		4
.L_17:
        /*0038*/ 	.byte	0x04, 0x17
        /*003a*/ 	.short	(.L_19 - .L_18)
.L_18:
        /*003c*/ 	.word	0x00000000
        /*0040*/ 	.short	0x0003
        /*0042*/ 	.short	0x0018
        /*0044*/ 	.byte	0x00, 0xf4, 0x21, 0x00


	//----- nvinfo : EIATTR_KPARAM_INFO
	.align		4
.L_19:
        /*0048*/ 	.byte	0x04, 0x17
        /*004a*/ 	.short	(.L_21 - .L_20)
.L_20:
        /*004c*/ 	.word	0x00000000
        /*0050*/ 	.short	0x0002
        /*0052*/ 	.short	0x0010
        /*0054*/ 	.byte	0x00, 0xf4, 0x21, 0x00


	//----- nvinfo : EIATTR_KPARAM_INFO
	.align		4
.L_21:
        /*0058*/ 	.byte	0x04, 0x17
        /*005a*/ 	.short	(.L_23 - .L_22)
.L_22:
        /*005c*/ 	.word	0x00000000
        /*0060*/ 	.short	0x0001
        /*0062*/ 	.short	0x0008
        /*0064*/ 	.byte	0x00, 0xf4, 0x21, 0x00


	//----- nvinfo : EIATTR_KPARAM_INFO
	.align		4
.L_23:
        /*0068*/ 	.byte	0x04, 0x17
        /*006a*/ 	.short	(.L_25 - .L_24)
.L_24:
        /*006c*/ 	.word	0x00000000
        /*0070*/ 	.short	0x0000
        /*0072*/ 	.short	0x0000
        /*0074*/ 	.byte	0x00, 0xf4, 0x21, 0x00


	//----- nvinfo : EIATTR_SPARSE_MMA_MASK
	.align		4
.L_25:
        /*0078*/ 	.byte	0x03, 0x50
        /*007a*/ 	.short	0x0000


	//----- nvinfo : EIATTR_MAXREG_COUNT
	.align		4
        /*007c*/ 	.byte	0x03, 0x1b
        /*007e*/ 	.short	0x00ff


	//----- nvinfo : EIATTR_EXIT_INSTR_OFFSETS
	.align		4
        /*0080*/ 	.byte	0x04, 0x1c
        /*0082*/ 	.short	(.L_27 - .L_26)


	//   ....[0]....
.L_26:
        /*0084*/ 	.word	0x00000320


	//   ....[1]....
        /*0088*/ 	.word	0x00000340


	//----- nvinfo : EIATTR_REQNTID
	.align		4
.L_27:
        /*008c*/ 	.byte	0x04, 0x10
        /*008e*/ 	.short	(.L_29 - .L_28)
.L_28:
        /*0090*/ 	.word	0x00000080
        /*0094*/ 	.word	0x00000001
        /*0098*/ 	.word	0x00000001


	//----- nvinfo : EIATTR_CBANK_PARAM_SIZE
	.align		4
.L_29:
        /*009c*/ 	.byte	0x03, 0x19
        /*009e*/ 	.short	0x0034


	//----- nvinfo : EIATTR_PARAM_CBANK
	.align		4
        /*00a0*/ 	.byte	0x04, 0x0a
        /*00a2*/ 	.short	(.L_31 - .L_30)
	.align		4
.L_30:
        /*00a4*/ 	.word	index@(.nv.constant0.triton_poi_fused__native_batch_norm_legit_no_training_relu_7)
        /*00a8*/ 	.short	0x0210
        /*00aa*/ 	.short	0x0034


	//----- nvinfo : EIATTR_SW_WAR
	.align		4
.L_31:
        /*00ac*/ 	.byte	0x04, 0x36
        /*00ae*/ 	.short	(.L_33 - .L_32)
.L_32:
        /*00b0*/ 	.word	0x00000008
.L_33:


//--------------------- .nv.callgraph             --------------------------
	.section	.nv.callgraph,"",@"SHT_CUDA_CALLGRAPH"
	.align	4
	.sectionentsize	8
	.align		4
        /*0000*/ 	.word	0x00000000
	.align		4
        /*0004*/ 	.word	0xffffffff
	.align		4
        /*0008*/ 	.word	0x00000000
	.align		4
        /*000c*/ 	.word	0xfffffffe
	.align		4
        /*0010*/ 	.word	0x00000000
	.align		4
        /*0014*/ 	.word	0xfffffffd
	.align		4
        /*0018*/ 	.word	0x00000000
	.align		4
        /*001c*/ 	.word	0xfffffffc


//--------------------- .nv.constant4             --------------------------
	.section	.nv.constant4,"a",@progbits
	.align	8
	.align		8
.nv.constant4:
        /*0000*/ 	.dword	_$_str
	.align		8
        /*0008*/ 	.dword	_$_str_$_2


//--------------------- .text.triton_poi_fused__native_batch_norm_legit_no_training_relu_7 --------------------------
	.section	.text.triton_poi_fused__native_batch_norm_legit_no_training_relu_7,"ax",@progbits
	.align	128
        .global         triton_poi_fused__native_batch_norm_legit_no_training_relu_7
        .type           triton_poi_fused__native_batch_norm_legit_no_training_relu_7,@function
        .size           triton_poi_fused__native_batch_norm_legit_no_training_relu_7,(.L_x_1 - triton_poi_fused__native_batch_norm_legit_no_training_relu_7)
        .other          triton_poi_fused__native_batch_norm_legit_no_training_relu_7,@"STO_CUDA_ENTRY STV_DEFAULT"
triton_poi_fused__native_batch_norm_legit_no_training_relu_7:
.text.triton_poi_fused__native_batch_norm_legit_no_training_relu_7:
[----:B------:R-:W0:Y:S01]  /*0000*/  LDC R1, c[0x0][0x28] ;  /* 0x00000a00ff017b82 */ /* 0x000e220000000800 */
[----:B------:R-:W1:Y:S07]  /*0010*/  S2R R0, SR_TID.X ;  /* 0x0000000000007919 */ /* 0x000e6e0000002100 */
[----:B------:R-:W2:Y:S01]  /*0020*/  LDC.64 R8, c[0x0][0x220] ;  /* 0x00008800ff087b82 */ /* 0x000ea20000000a00 */
[----:B------:R-:W-:Y:S01]  /*0030*/  HFMA2.MMA R14, -RZ, RZ, 0, 0 ;  /* 0x00000000ff0e7435 */ /* 0x000fe200000001ff */
[----:B------:R-:W-:Y:S01]  /*0040*/  ULDC.64 UR4, c[0x0][0x208] ;  /* 0x0000820000047ab9 */ /* 0x000fe20000000a00 */
[----:B------:R-:W3:Y:S05]  /*0050*/  S2R R3, SR_CTAID.X ;  /* 0x0000000000037919 */ /* 0x000eea0000002500 */
[----:B------:R-:W4:Y:S08]  /*0060*/  LDC.64 R4, c[0x0][0x210] ;  /* 0x00008400ff047b82 */ /* 0x000f300000000a00 */
[----:B------:R-:W5:Y:S08]  /*0070*/  LDC.64 R6, c[0x0][0x218] ;  /* 0x00008600ff067b82 */ /* 0x000f700000000a00 */
[----:B------:R-:W5:Y:S01]  /*0080*/  LDC.64 R10, c[0x0][0x228] ;  /* 0x00008a00ff0a7b82 */ /* 0x000f620000000a00 */
[----:B-1----:R-:W-:-:S07]  /*0090*/  LOP3.LUT R0, R0, 0x7f, RZ, 0xc0, !PT ;  /* 0x0000007f00007812 */ /* 0x002fce00078ec0ff */
[----:B------:R-:W1:Y:S01]  /*00a0*/  LDC.64 R12, c[0x0][0x230] ;  /* 0x00008c00ff0c7b82 */ /* 0x000e620000000a00 */
[----:B---3--:R-:W-:Y:S01]  /*00b0*/  SHF.R.S32.HI R2, RZ, 0x18, R3 ;  /* 0x00000018ff027819 */ /* 0x008fe20000011403 */
[----:B------:R-:W-:-:S03]  /*00c0*/  IMAD R0, R3, 0x80, R0 ;  /* 0x0000008003007824 */ /* 0x000fc600078e0200 */
[----:B------:R-:W-:Y:S02]  /*00d0*/  SGXT R3, R2, 0x1 ;  /* 0x000000010203781a */ /* 0x000fe40000000200 */
[----:B------:R-:W-:Y:S02]  /*00e0*/  ISETP.GE.AND P0, PT, R0, 0x200, PT ;  /* 0x000002000000780c */ /* 0x000fe40003f06270 */
[----:B------:R-:W-:-:S04]  /*00f0*/  LEA.HI R3, R3, R0, RZ, 0x6 ;  /* 0x0000000003037211 */ /* 0x000fc800078f30ff */
[----:B------:R-:W-:-:S04]  /*0100*/  SHF.R.S32.HI R2, RZ, 0x6, R3 ;  /* 0x00000006ff027819 */ /* 0x000fc80000011403 */
[----:B------:R-:W-:-:S04]  /*0110*/  LEA.HI R3, R3, R2, RZ, 0x1 ;  /* 0x0000000203037211 */ /* 0x000fc800078f08ff */
[----:B------:R-:W-:-:S05]  /*0120*/  LOP3.LUT R3, R3, 0xfffffffe, RZ, 0xc0, !PT ;  /* 0xfffffffe03037812 */ /* 0x000fca00078ec0ff */
[----:B------:R-:W-:-:S04]  /*0130*/  IMAD.IADD R15, R2, 0x1, -R3 ;  /* 0x00000001020f7824 */ /* 0x000fc800078e0a03 */
[----:B--2---:R-:W-:-:S05]  /*0140*/  IMAD.WIDE R8, R15, 0x4, R8 ;  /* 0x000000040f087825 */ /* 0x004fca00078e0208 */
[----:B------:R2:W3:Y:S01]  /*0150*/  @!P0 LDG.E.EL R14, desc[UR4][R8.64] ;  /* 0x00000004080e8981 */ /* 0x0004e2000c2e1900 */
[----:B------:R-:W-:Y:S01]  /*0160*/  CS2R R2, SRZ ;  /* 0x0000000000027805 */ /* 0x000fe2000001ff00 */
[----:B----4-:R-:W-:-:S04]  /*0170*/  IMAD.WIDE R4, R0, 0x4, R4 ;  /* 0x0000000400047825 */ /* 0x010fc800078e0204 */
[C---:B-----5:R-:W-:Y:S01]  /*0180*/  IMAD.WIDE R6, R15.reuse, 0x4, R6 ;  /* 0x000000040f067825 */ /* 0x060fe200078e0206 */
[----:B------:R4:W5:Y:S03]  /*0190*/  @!P0 LDG.E R2, desc[UR4][R4.64] ;  /* 0x0000000404028981 */ /* 0x000966000c1e1900 */
[C---:B0-2---:R-:W-:Y:S01]  /*01a0*/  IMAD.WIDE R8, R15.reuse, 0x4, R10 ;  /* 0x000000040f087825 */ /* 0x045fe200078e020a */
[----:B------:R0:W5:Y:S03]  /*01b0*/  @!P0 LDG.E.EL R3, desc[UR4][R6.64] ;  /* 0x0000000406038981 */ /* 0x000166000c2e1900 */
[----:B-1----:R-:W-:Y:S01]  /*01c0*/  IMAD.WIDE R10, R15, 0x4, R12 ;  /* 0x000000040f0a7825 */ /* 0x002fe200078e020c */
[----:B------:R-:W-:Y:S01]  /*01d0*/  CS2R R12, SRZ ;  /* 0x00000000000c7805 */ /* 0x000fe2000001ff00 */
[----:B----4-:R-:W1:Y:S05]  /*01e0*/  LDC.64 R4, c[0x0][0x238] ;  /* 0x00008e00ff047b82 */ /* 0x010e6a0000000a00 */
[----:B------:R-:W2:Y:S04]  /*01f0*/  @!P0 LDG.E.EL R12, desc[UR4][R8.64] ;  /* 0x00000004080c8981 */ /* 0x000ea8000c2e1900 */
[----:B------:R-:W2:Y:S01]  /*0200*/  @!P0 LDG.E.EL R13, desc[UR4][R10.64] ;  /* 0x000000040a0d8981 */ /* 0x000ea2000c2e1900 */
[----:B0-----:R-:W-:Y:S01]  /*0210*/  MOV R6, 0x3e800000 ;  /* 0x3e80000000067802 */ /* 0x001fe20000000f00 */
[----:B---3--:R-:W-:-:S04]  /*0220*/  FADD R14, R14, 9.9999997473787516356e-06 ;  /* 0x3727c5ac0e0e7421 */ /* 0x008fc80000000000 */
[----:B------:R-:W0:Y:S01]  /*0230*/  MUFU.SQRT R15, R14 ;  /* 0x0000000e000f7308 */ /* 0x000e220000002000 */
[----:B-----5:R-:W-:Y:S01]  /*0240*/  FADD R2, -R3, R2 ;  /* 0x0000000203027221 */ /* 0x020fe20000000100 */
[C---:B0-----:R-:W-:Y:S02]  /*0250*/  FSETP.GT.AND P1, PT, R15.reuse, 8.50705917302346158658e+37, PT ;  /* 0x7e8000000f00780b */ /* 0x041fe40003f24000 */
[----:B------:R-:W-:Y:S02]  /*0260*/  FSETP.GEU.AND P2, PT, R15, 1.175494350822287508e-38, PT ;  /* 0x008000000f00780b */ /* 0x000fe40003f4e000 */
[----:B------:R-:W-:-:S09]  /*0270*/  FSEL R6, R6, 1, P1 ;  /* 0x3f80000006067808 */ /* 0x000fd20000800000 */
[----:B------:R-:W-:Y:S02]  /*0280*/  @P1 FMUL R15, R15, 0.25 ;  /* 0x3e8000000f0f1820 */ /* 0x000fe40000400000 */
[----:B------:R-:W-:Y:S02]  /*0290*/  @!P2 FMUL R6, R6, 16777216 ;  /* 0x4b8000000606a820 */ /* 0x000fe40000400000 */
[----:B------:R-:W-:-:S06]  /*02a0*/  @!P2 FMUL R15, R15, 16777216 ;  /* 0x4b8000000f0fa820 */ /* 0x000fcc0000400000 */
[----:B------:R-:W0:Y:S02]  /*02b0*/  MUFU.RCP R15, R15 ;  /* 0x0000000f000f7308 */ /* 0x000e240000001000 */
[----:B0-----:R-:W-:-:S04]  /*02c0*/  FMUL R3, R15, R6 ;  /* 0x000000060f037220 */ /* 0x001fc80000400000 */
[----:B------:R-:W-:-:S04]  /*02d0*/  FMUL R2, R2, R3 ;  /* 0x0000000302027220 */ /* 0x000fc80000400000 */
[----:B--2---:R-:W-:Y:S01]  /*02e0*/  FFMA R12, R2, R12, R13 ;  /* 0x0000000c020c7223 */ /* 0x004fe2000000000d */
[----:B-1----:R-:W-:-:S04]  /*02f0*/  IMAD.WIDE R2, R0, 0x4, R4 ;  /* 0x0000000400027825 */ /* 0x002fc800078e0204 */
[----:B------:R-:W-:-:S04]  /*0300*/  FSETP.GEU.AND P1, PT, R12, RZ, PT ;  /* 0x000000ff0c00720b */ /* 0x000fc80003f2e000 */
[----:B------:R-:W-:Y:S01]  /*0310*/  FSEL R5, R12, RZ, P1 ;  /* 0x000000ff0c057208 */ /* 0x000fe20000800000 */
[----:B------:R-:W-:Y:S08]  /*0320*/  @P0 EXIT ;  /* 0x000000000000094d */ /* 0x000ff00003800000 */
[----:B------:R-:W-:Y:S01]  /*0330*/  STG.E desc[UR4][R2.64], R5 ;  /* 0x0000000502007986 */ /* 0x000fe2000c101904 */
[----:B------:R-:W-:Y:S05]  /*0340*/  EXIT ;  /* 0x000000000000794d */ /* 0x000fea0003800000 */
.L_x_0:
[----:B------:R-:W-:-:S00]  /*0350*/  BRA `(.L_x_0) ;  /* 0xfffffffc00fc7947 */ /* 0x000fc0000383ffff */
[----:B------:R-:W-:-:S00]  /*0360*/  NOP ;  /* 0x0000000000007918 */ /* 0x000fc00000000000 */
        /* <DEDUP_REMOVED lines=9> */
.L_x_1:


//--------------------- .nv.global.init           --------------------------
	.section	.nv.global.init,"aw",@progbits
.nv.global.init:
	.type		_$_str,@object
	.size		_$_str,(_$_str_$_2 - _$_str)
_$_str:
        /*0000*/ 	.byte	0x5f, 0x5f, 0x43, 0x55, 0x44, 0x41, 0x5f, 0x46, 0x54, 0x5a, 0x00
	.type		_$_str_$_2,@object
	.size		_$_str_$_2,(.L_1 - _$_str_$_2)
_$_str_$_2:
        /*000b*/ 	.byte	0x5f, 0x5f, 0x43, 0x55, 0x44, 0x41, 0x5f, 0x50, 0x52, 0x45, 0x43, 0x5f, 0x53, 0x51, 0x52, 0x54
        /*001b*/ 	.byte	0x00
.L_1:


//--------------------- .nv.constant0.triton_poi_fused__native_batch_norm_legit_no_training_relu_7 --------------------------
	.section	.nv.constant0.triton_poi_fused__native_batch_norm_legit_no_training_relu_7,"a",@progbits
	.sectionflags	@""
	.align	4
.nv.constant0.triton_poi_fused__native_batch_norm_legit_no_training_relu_7:
	.zero		580
